//
// Generated by NVIDIA NVVM Compiler
//
// Compiler Build ID: CL-36424714
// Cuda compilation tools, release 13.0, V13.0.88
// Based on NVVM 20.0.0
//

.version 9.0
.target sm_100
.address_size 64

	// .globl	_Z12CalcPageRankiiPiS_S_S_PdS0_

.visible .entry _Z12CalcPageRankiiPiS_S_S_PdS0_(
	.param .u32 _Z12CalcPageRankiiPiS_S_S_PdS0__param_0,
	.param .u32 _Z12CalcPageRankiiPiS_S_S_PdS0__param_1,
	.param .u64 .ptr .align 1 _Z12CalcPageRankiiPiS_S_S_PdS0__param_2,
	.param .u64 .ptr .align 1 _Z12CalcPageRankiiPiS_S_S_PdS0__param_3,
	.param .u64 .ptr .align 1 _Z12CalcPageRankiiPiS_S_S_PdS0__param_4,
	.param .u64 .ptr .align 1 _Z12CalcPageRankiiPiS_S_S_PdS0__param_5,
	.param .u64 .ptr .align 1 _Z12CalcPageRankiiPiS_S_S_PdS0__param_6,
	.param .u64 .ptr .align 1 _Z12CalcPageRankiiPiS_S_S_PdS0__param_7
)
{
	.reg .pred 	%p<10>;
	.reg .b32 	%r<62>;
	.reg .b64 	%rd<88>;
	.reg .b64 	%fd<90>;

	ld.param.u32 	%r17, [_Z12CalcPageRankiiPiS_S_S_PdS0__param_0];
	ld.param.u64 	%rd6, [_Z12CalcPageRankiiPiS_S_S_PdS0__param_2];
	ld.param.u64 	%rd7, [_Z12CalcPageRankiiPiS_S_S_PdS0__param_3];
	ld.param.u64 	%rd8, [_Z12CalcPageRankiiPiS_S_S_PdS0__param_4];
	ld.param.u64 	%rd9, [_Z12CalcPageRankiiPiS_S_S_PdS0__param_5];
	ld.param.u64 	%rd10, [_Z12CalcPageRankiiPiS_S_S_PdS0__param_6];
	ld.param.u64 	%rd5, [_Z12CalcPageRankiiPiS_S_S_PdS0__param_7];
	cvta.to.global.u64 	%rd1, %rd7;
	cvta.to.global.u64 	%rd2, %rd9;
	cvta.to.global.u64 	%rd3, %rd10;
	cvta.to.global.u64 	%rd11, %rd6;
	cvta.to.global.u64 	%rd12, %rd8;
	mov.u32 	%r18, %ctaid.x;
	shl.b32 	%r19, %r18, 10;
	mov.u32 	%r20, %tid.x;
	or.b32  	%r1, %r19, %r20;
	mul.wide.s32 	%rd13, %r1, 4;
	add.s64 	%rd14, %rd12, %rd13;
	ld.global.u32 	%r59, [%rd14];
	add.s64 	%rd15, %rd11, %rd13;
	ld.global.u32 	%r3, [%rd15];
	setp.lt.s32 	%p1, %r3, 1;
	mov.f64 	%fd89, 0d0000000000000000;
	@%p1 bra 	$L__BB0_13;
	add.s32 	%r21, %r59, 1;
	add.s32 	%r22, %r3, %r59;
	max.s32 	%r23, %r22, %r21;
	sub.s32 	%r4, %r23, %r59;
	and.b32  	%r5, %r4, 7;
	sub.s32 	%r24, %r59, %r23;
	setp.gt.u32 	%p2, %r24, -8;
	mov.f64 	%fd88, 0d0000000000000000;
	@%p2 bra 	$L__BB0_4;
	and.b32  	%r25, %r4, -8;
	neg.s32 	%r57, %r25;
	add.s64 	%rd4, %rd2, 16;
	mov.f64 	%fd88, 0d0000000000000000;
$L__BB0_3:
	.pragma "nounroll";
	mul.wide.s32 	%rd16, %r59, 4;
	add.s64 	%rd17, %rd4, %rd16;
	ld.global.u32 	%r26, [%rd17+-16];
	mul.wide.s32 	%rd18, %r26, 8;
	add.s64 	%rd19, %rd3, %rd18;
	ld.global.f64 	%fd19, [%rd19];
	mul.wide.s32 	%rd20, %r26, 4;
	add.s64 	%rd21, %rd1, %rd20;
	ld.global.u32 	%r27, [%rd21];
	cvt.rn.f64.s32 	%fd20, %r27;
	div.rn.f64 	%fd21, %fd19, %fd20;
	add.f64 	%fd22, %fd88, %fd21;
	ld.global.u32 	%r28, [%rd17+-12];
	mul.wide.s32 	%rd22, %r28, 8;
	add.s64 	%rd23, %rd3, %rd22;
	ld.global.f64 	%fd23, [%rd23];
	mul.wide.s32 	%rd24, %r28, 4;
	add.s64 	%rd25, %rd1, %rd24;
	ld.global.u32 	%r29, [%rd25];
	cvt.rn.f64.s32 	%fd24, %r29;
	div.rn.f64 	%fd25, %fd23, %fd24;
	add.f64 	%fd26, %fd22, %fd25;
	ld.global.u32 	%r30, [%rd17+-8];
	mul.wide.s32 	%rd26, %r30, 8;
	add.s64 	%rd27, %rd3, %rd26;
	ld.global.f64 	%fd27, [%rd27];
	mul.wide.s32 	%rd28, %r30, 4;
	add.s64 	%rd29, %rd1, %rd28;
	ld.global.u32 	%r31, [%rd29];
	cvt.rn.f64.s32 	%fd28, %r31;
	div.rn.f64 	%fd29, %fd27, %fd28;
	add.f64 	%fd30, %fd26, %fd29;
	ld.global.u32 	%r32, [%rd17+-4];
	mul.wide.s32 	%rd30, %r32, 8;
	add.s64 	%rd31, %rd3, %rd30;
	ld.global.f64 	%fd31, [%rd31];
	mul.wide.s32 	%rd32, %r32, 4;
	add.s64 	%rd33, %rd1, %rd32;
	ld.global.u32 	%r33, [%rd33];
	cvt.rn.f64.s32 	%fd32, %r33;
	div.rn.f64 	%fd33, %fd31, %fd32;
	add.f64 	%fd34, %fd30, %fd33;
	ld.global.u32 	%r34, [%rd17];
	mul.wide.s32 	%rd34, %r34, 8;
	add.s64 	%rd35, %rd3, %rd34;
	ld.global.f64 	%fd35, [%rd35];
	mul.wide.s32 	%rd36, %r34, 4;
	add.s64 	%rd37, %rd1, %rd36;
	ld.global.u32 	%r35, [%rd37];
	cvt.rn.f64.s32 	%fd36, %r35;
	div.rn.f64 	%fd37, %fd35, %fd36;
	add.f64 	%fd38, %fd34, %fd37;
	ld.global.u32 	%r36, [%rd17+4];
	mul.wide.s32 	%rd38, %r36, 8;
	add.s64 	%rd39, %rd3, %rd38;
	ld.global.f64 	%fd39, [%rd39];
	mul.wide.s32 	%rd40, %r36, 4;
	add.s64 	%rd41, %rd1, %rd40;
	ld.global.u32 	%r37, [%rd41];
	cvt.rn.f64.s32 	%fd40, %r37;
	div.rn.f64 	%fd41, %fd39, %fd40;
	add.f64 	%fd42, %fd38, %fd41;
	ld.global.u32 	%r38, [%rd17+8];
	mul.wide.s32 	%rd42, %r38, 8;
	add.s64 	%rd43, %rd3, %rd42;
	ld.global.f64 	%fd43, [%rd43];
	mul.wide.s32 	%rd44, %r38, 4;
	add.s64 	%rd45, %rd1, %rd44;
	ld.global.u32 	%r39, [%rd45];
	cvt.rn.f64.s32 	%fd44, %r39;
	div.rn.f64 	%fd45, %fd43, %fd44;
	add.f64 	%fd46, %fd42, %fd45;
	ld.global.u32 	%r40, [%rd17+12];
	mul.wide.s32 	%rd46, %r40, 8;
	add.s64 	%rd47, %rd3, %rd46;
	ld.global.f64 	%fd47, [%rd47];
	mul.wide.s32 	%rd48, %r40, 4;
	add.s64 	%rd49, %rd1, %rd48;
	ld.global.u32 	%r41, [%rd49];
	cvt.rn.f64.s32 	%fd48, %r41;
	div.rn.f64 	%fd49, %fd47, %fd48;
	add.f64 	%fd88, %fd46, %fd49;
	add.s32 	%r59, %r59, 8;
	add.s32 	%r57, %r57, 8;
	setp.ne.s32 	%p3, %r57, 0;
	@%p3 bra 	$L__BB0_3;
$L__BB0_4:
	setp.eq.s32 	%p4, %r5, 0;
	@%p4 bra 	$L__BB0_12;
	and.b32  	%r12, %r4, 3;
	setp.lt.u32 	%p5, %r5, 4;
	@%p5 bra 	$L__BB0_7;
	mul.wide.s32 	%rd50, %r59, 4;
	add.s64 	%rd51, %rd2, %rd50;
	ld.global.u32 	%r42, [%rd51];
	mul.wide.s32 	%rd52, %r42, 8;
	add.s64 	%rd53, %rd3, %rd52;
	ld.global.f64 	%fd51, [%rd53];
	mul.wide.s32 	%rd54, %r42, 4;
	add.s64 	%rd55, %rd1, %rd54;
	ld.global.u32 	%r43, [%rd55];
	cvt.rn.f64.s32 	%fd52, %r43;
	div.rn.f64 	%fd53, %fd51, %fd52;
	add.f64 	%fd54, %fd88, %fd53;
	ld.global.u32 	%r44, [%rd51+4];
	mul.wide.s32 	%rd56, %r44, 8;
	add.s64 	%rd57, %rd3, %rd56;
	ld.global.f64 	%fd55, [%rd57];
	mul.wide.s32 	%rd58, %r44, 4;
	add.s64 	%rd59, %rd1, %rd58;
	ld.global.u32 	%r45, [%rd59];
	cvt.rn.f64.s32 	%fd56, %r45;
	div.rn.f64 	%fd57, %fd55, %fd56;
	add.f64 	%fd58, %fd54, %fd57;
	ld.global.u32 	%r46, [%rd51+8];
	mul.wide.s32 	%rd60, %r46, 8;
	add.s64 	%rd61, %rd3, %rd60;
	ld.global.f64 	%fd59, [%rd61];
	mul.wide.s32 	%rd62, %r46, 4;
	add.s64 	%rd63, %rd1, %rd62;
	ld.global.u32 	%r47, [%rd63];
	cvt.rn.f64.s32 	%fd60, %r47;
	div.rn.f64 	%fd61, %fd59, %fd60;
	add.f64 	%fd62, %fd58, %fd61;
	ld.global.u32 	%r48, [%rd51+12];
	mul.wide.s32 	%rd64, %r48, 8;
	add.s64 	%rd65, %rd3, %rd64;
	ld.global.f64 	%fd63, [%rd65];
	mul.wide.s32 	%rd66, %r48, 4;
	add.s64 	%rd67, %rd1, %rd66;
	ld.global.u32 	%r49, [%rd67];
	cvt.rn.f64.s32 	%fd64, %r49;
	div.rn.f64 	%fd65, %fd63, %fd64;
	add.f64 	%fd88, %fd62, %fd65;
	add.s32 	%r59, %r59, 4;
$L__BB0_7:
	setp.eq.s32 	%p6, %r12, 0;
	@%p6 bra 	$L__BB0_12;
	setp.eq.s32 	%p7, %r12, 1;
	@%p7 bra 	$L__BB0_10;
	mul.wide.s32 	%rd68, %r59, 4;
	add.s64 	%rd69, %rd2, %rd68;
	ld.global.u32 	%r50, [%rd69];
	mul.wide.s32 	%rd70, %r50, 8;
	add.s64 	%rd71, %rd3, %rd70;
	ld.global.f64 	%fd67, [%rd71];
	mul.wide.s32 	%rd72, %r50, 4;
	add.s64 	%rd73, %rd1, %rd72;
	ld.global.u32 	%r51, [%rd73];
	cvt.rn.f64.s32 	%fd68, %r51;
	div.rn.f64 	%fd69, %fd67, %fd68;
	add.f64 	%fd70, %fd88, %fd69;
	ld.global.u32 	%r52, [%rd69+4];
	mul.wide.s32 	%rd74, %r52, 8;
	add.s64 	%rd75, %rd3, %rd74;
	ld.global.f64 	%fd71, [%rd75];
	mul.wide.s32 	%rd76, %r52, 4;
	add.s64 	%rd77, %rd1, %rd76;
	ld.global.u32 	%r53, [%rd77];
	cvt.rn.f64.s32 	%fd72, %r53;
	div.rn.f64 	%fd73, %fd71, %fd72;
	add.f64 	%fd88, %fd70, %fd73;
	add.s32 	%r59, %r59, 2;
$L__BB0_10:
	and.b32  	%r54, %r4, 1;
	setp.eq.b32 	%p8, %r54, 1;
	not.pred 	%p9, %p8;
	@%p9 bra 	$L__BB0_12;
	mul.wide.s32 	%rd78, %r59, 4;
	add.s64 	%rd79, %rd2, %rd78;
	ld.global.u32 	%r55, [%rd79];
	mul.wide.s32 	%rd80, %r55, 8;
	add.s64 	%rd81, %rd3, %rd80;
	ld.global.f64 	%fd74, [%rd81];
	mul.wide.s32 	%rd82, %r55, 4;
	add.s64 	%rd83, %rd1, %rd82;
	ld.global.u32 	%r56, [%rd83];
	cvt.rn.f64.s32 	%fd75, %r56;
	div.rn.f64 	%fd76, %fd74, %fd75;
	add.f64 	%fd88, %fd88, %fd76;
$L__BB0_12:
	mul.f64 	%fd89, %fd88, 0d3FEB333333333333;
$L__BB0_13:
	cvta.to.global.u64 	%rd84, %rd5;
	cvt.rn.f64.s32 	%fd77, %r17;
	rcp.rn.f64 	%fd78, %fd77;
	fma.rn.f64 	%fd79, %fd78, 0d3FC3333333333334, %fd89;
	mul.wide.s32 	%rd85, %r1, 8;
	add.s64 	%rd86, %rd84, %rd85;
	st.global.f64 	[%rd86], %fd79;
	bar.sync 	0;
	ld.global.f64 	%fd80, [%rd86];
	add.s64 	%rd87, %rd3, %rd85;
	st.global.f64 	[%rd87], %fd80;
	ret;

}


// ===== COMPILED SASS (sm_100) =====

	.target	sm_100

	.elftype	@"ET_EXEC"


//--------------------- .note.nv.tkinfo           --------------------------
	.section	.note.nv.tkinfo,"",@"SHT_NOTE"
	.sectionflags	@"SHF_NOTE_NV_TKINFO"
	.tkinfo
        /*0018*/ 	.word	0x00000002
        /*0030*/ 	.string	""
        /*0030*/ 	.string	"ptxas"
        /*0030*/ 	.string	"Cuda compilation tools, release 13.0, V13.0.88"
        /*0030*/ 	.string	"Build cuda_13.0.r13.0/compiler.36424714_0"
        /*0030*/ 	.string	"-arch sm_100 -m 64 "



//--------------------- .note.nv.cuinfo           --------------------------
	.section	.note.nv.cuinfo,"",@"SHT_NOTE"
	.sectionflags	@"SHF_NOTE_NV_CUINFO"
        /*0018*/ 	.short	0x0002
        /*001a*/ 	.short	0x0064
        /*001c*/ 	.short	0x0082
	.zero		2


//--------------------- .nv.info                  --------------------------
	.section	.nv.info,"",@"SHT_CUDA_INFO"
	.align	4


	//----- nvinfo : EIATTR_REGCOUNT
	.align		4
        /*0000*/ 	.byte	0x04, 0x2f
        /*0002*/ 	.short	(.L_1 - .L_0)
	.align		4
.L_0:
        /*0004*/ 	.word	index@(_Z12CalcPageRankiiPiS_S_S_PdS0_)
        /*0008*/ 	.word	0x00000026


	//----- nvinfo : EIATTR_FRAME_SIZE
	.align		4
.L_1:
        /*000c*/ 	.byte	0x04, 0x11
        /*000e*/ 	.short	(.L_3 - .L_2)
	.align		4
.L_2:
        /*0010*/ 	.word	index@($__internal_1_$__cuda_sm20_div_rn_f64_full)
        /*0014*/ 	.word	0x00000000


	//----- nvinfo : EIATTR_FRAME_SIZE
	.align		4
.L_3:
        /*0018*/ 	.byte	0x04, 0x11
        /*001a*/ 	.short	(.L_5 - .L_4)
	.align		4
.L_4:
        /*001c*/ 	.word	index@($__internal_0_$__cuda_sm20_dblrcp_rn_slowpath_v3)
        /*0020*/ 	.word	0x00000000


	//----- nvinfo : EIATTR_FRAME_SIZE
	.align		4
.L_5:
        /*0024*/ 	.byte	0x04, 0x11
        /*0026*/ 	.short	(.L_7 - .L_6)
	.align		4
.L_6:
        /*0028*/ 	.word	index@(_Z12CalcPageRankiiPiS_S_S_PdS0_)
        /*002c*/ 	.word	0x00000000


	//----- nvinfo : EIATTR_MIN_STACK_SIZE
	.align		4
.L_7:
        /*0030*/ 	.byte	0x04, 0x12
        /*0032*/ 	.short	(.L_9 - .L_8)
	.align		4
.L_8:
        /*0034*/ 	.word	index@(_Z12CalcPageRankiiPiS_S_S_PdS0_)
        /*0038*/ 	.word	0x00000000
.L_9:


//--------------------- .nv.compat                --------------------------
	.section	.nv.compat,"",@"SHT_CUDA_COMPAT_INFO"
	.align	4
        /*0000*/ 	.byte	0x02, 0x09, 0x00, 0x00, 0x02, 0x02, 0x01, 0x00, 0x02, 0x05, 0x05, 0x00, 0x03, 0x07, 0x01, 0x01
        /*0010*/ 	.byte	0x02, 0x03, 0x00, 0x00, 0x02, 0x06, 0x01, 0x00, 0x04, 0x0b, 0x08, 0x00, 0x01, 0x00, 0x00, 0x00
        /*0020*/ 	.byte	0x00, 0x00, 0x00, 0x00


//--------------------- .nv.info._Z12CalcPageRankiiPiS_S_S_PdS0_ --------------------------
	.section	.nv.info._Z12CalcPageRankiiPiS_S_S_PdS0_,"",@"SHT_CUDA_INFO"
	.sectionflags	@""
	.align	4


	//----- nvinfo : EIATTR_CUDA_API_VERSION
	.align		4
        /*0000*/ 	.byte	0x04, 0x37
        /*0002*/ 	.short	(.L_11 - .L_10)
.L_10:
        /*0004*/ 	.word	0x00000082


	//----- nvinfo : EIATTR_KPARAM_INFO
	.align		4
.L_11:
        /*0008*/ 	.byte	0x04, 0x17
        /*000a*/ 	.short	(.L_13 - .L_12)
.L_12:
        /*000c*/ 	.word	0x00000000
        /*0010*/ 	.short	0x0007
        /*0012*/ 	.short	0x0030
        /*0014*/ 	.byte	0x00, 0xf5, 0x21, 0x00


	//----- nvinfo : EIATTR_KPARAM_INFO
	.align		4
.L_13:
        /*0018*/ 	.byte	0x04, 0x17
        /*001a*/ 	.short	(.L_15 - .L_14)
.L_14:
        /*001c*/ 	.word	0x00000000
        /*0020*/ 	.short	0x0006
        /*0022*/ 	.short	0x0028
        /*0024*/ 	.byte	0x00, 0xf5, 0x21, 0x00


	//----- nvinfo : EIATTR_KPARAM_INFO
	.align		4
.L_15:
        /*0028*/ 	.byte	0x04, 0x17
        /*002a*/ 	.short	(.L_17 - .L_16)
.L_16:
        /*002c*/ 	.word	0x00000000
        /*0030*/ 	.short	0x0005
        /*0032*/ 	.short	0x0020
        /*0034*/ 	.byte	0x00, 0xf5, 0x21, 0x00


	//----- nvinfo : EIATTR_KPARAM_INFO
	.align		4
.L_17:
        /*0038*/ 	.byte	0x04, 0x17
        /*003a*/ 	.short	(.L_19 - .L_18)
.L_18:
        /*003c*/ 	.word	0x00000000
        /*0040*/ 	.short	0x0004
        /*0042*/ 	.short	0x0018
        /*0044*/ 	.byte	0x00, 0xf5, 0x21, 0x00


	//----- nvinfo : EIATTR_KPARAM_INFO
	.align		4
.L_19:
        /*0048*/ 	.byte	0x04, 0x17
        /*004a*/ 	.short	(.L_21 - .L_20)
.L_20:
        /*004c*/ 	.word	0x00000000
        /*0050*/ 	.short	0x0003
        /*0052*/ 	.short	0x0010
        /*0054*/ 	.byte	0x00, 0xf5, 0x21, 0x00


	//----- nvinfo : EIATTR_KPARAM_INFO
	.align		4
.L_21:
        /*0058*/ 	.byte	0x04, 0x17
        /*005a*/ 	.short	(.L_23 - .L_22)
.L_22:
        /*005c*/ 	.word	0x00000000
        /*0060*/ 	.short	0x0002
        /*0062*/ 	.short	0x0008
        /*0064*/ 	.byte	0x00, 0xf5, 0x21, 0x00


	//----- nvinfo : EIATTR_KPARAM_INFO
	.align		4
.L_23:
        /*0068*/ 	.byte	0x04, 0x17
        /*006a*/ 	.short	(.L_25 - .L_24)
.L_24:
        /*006c*/ 	.word	0x00000000
        /*0070*/ 	.short	0x0001
        /*0072*/ 	.short	0x0004
        /*0074*/ 	.byte	0x00, 0xf0, 0x11, 0x00


	//----- nvinfo : EIATTR_KPARAM_INFO
	.align		4
.L_25:
        /*0078*/ 	.byte	0x04, 0x17
        /*007a*/ 	.short	(.L_27 - .L_26)
.L_26:
        /*007c*/ 	.word	0x00000000
        /*0080*/ 	.short	0x0000
        /*0082*/ 	.short	0x0000
        /*0084*/ 	.byte	0x00, 0xf0, 0x11, 0x00


	//----- nvinfo : EIATTR_SPARSE_MMA_MASK
	.align		4
.L_27:
        /*0088*/ 	.byte	0x03, 0x50
        /*008a*/ 	.short	0x0000


	//----- nvinfo : EIATTR_MAXREG_COUNT
	.align		4
        /*008c*/ 	.byte	0x03, 0x1b
        /*008e*/ 	.short	0x00ff


	//----- nvinfo : EIATTR_NUM_BARRIERS
	.align		4
        /*0090*/ 	.byte	0x02, 0x4c
        /*0092*/ 	.byte	0x01
	.zero		1


	//----- nvinfo : EIATTR_MERCURY_ISA_VERSION
	.align		4
        /*0094*/ 	.byte	0x03, 0x5f
        /*0096*/ 	.short	0x0101


	//----- nvinfo : EIATTR_VRC_CTA_INIT_COUNT
	.align		4
        /*0098*/ 	.byte	0x02, 0x4a
	.zero		1
	.zero		1


	//----- nvinfo : EIATTR_EXIT_INSTR_OFFSETS
	.align		4
        /*009c*/ 	.byte	0x04, 0x1c
        /*009e*/ 	.short	(.L_29 - .L_28)


	//   ....[0]....
.L_28:
        /*00a0*/ 	.word	0x00002120


	//----- nvinfo : EIATTR_CRS_STACK_SIZE
	.align		4
.L_29:
        /*00a4*/ 	.byte	0x04, 0x1e
        /*00a6*/ 	.short	(.L_31 - .L_30)
.L_30:
        /*00a8*/ 	.word	0x00000000


	//----- nvinfo : EIATTR_CBANK_PARAM_SIZE
	.align		4
.L_31:
        /*00ac*/ 	.byte	0x03, 0x19
        /*00ae*/ 	.short	0x0038


	//----- nvinfo : EIATTR_PARAM_CBANK
	.align		4
        /*00b0*/ 	.byte	0x04, 0x0a
        /*00b2*/ 	.short	(.L_33 - .L_32)
	.align		4
.L_32:
        /*00b4*/ 	.word	index@(.nv.constant0._Z12CalcPageRankiiPiS_S_S_PdS0_)
        /*00b8*/ 	.short	0x0380
        /*00ba*/ 	.short	0x0038


	//----- nvinfo : EIATTR_SW_WAR
	.align		4
.L_33:
        /*00bc*/ 	.byte	0x04, 0x36
        /*00be*/ 	.short	(.L_35 - .L_34)
.L_34:
        /*00c0*/ 	.word	0x00000008
.L_35:


//--------------------- .nv.callgraph             --------------------------
	.section	.nv.callgraph,"",@"SHT_CUDA_CALLGRAPH"
	.align	4
	.sectionentsize	8
	.align		4
        /*0000*/ 	.word	0x00000000
	.align		4
        /*0004*/ 	.word	0xffffffff
	.align		4
        /*0008*/ 	.word	0x00000000
	.align		4
        /*000c*/ 	.word	0xfffffffe
	.align		4
        /*0010*/ 	.word	0x00000000
	.align		4
        /*0014*/ 	.word	0xfffffffd
	.align		4
        /*0018*/ 	.word	0x00000000
	.align		4
        /*001c*/ 	.word	0xfffffffc


//--------------------- .text._Z12CalcPageRankiiPiS_S_S_PdS0_ --------------------------
	.section	.text._Z12CalcPageRankiiPiS_S_S_PdS0_,"ax",@progbits
	.align	128
        .global         _Z12CalcPageRankiiPiS_S_S_PdS0_
        .type           _Z12CalcPageRankiiPiS_S_S_PdS0_,@function
        .size           _Z12CalcPageRankiiPiS_S_S_PdS0_,(.L_x_52 - _Z12CalcPageRankiiPiS_S_S_PdS0_)
        .other          _Z12CalcPageRankiiPiS_S_S_PdS0_,@"STO_CUDA_ENTRY STV_DEFAULT"
_Z12CalcPageRankiiPiS_S_S_PdS0_:
.text._Z12CalcPageRankiiPiS_S_S_PdS0_:
[----:B------:R-:W-:Y:S01]  /*0000*/  LDC R1, c[0x0][0x37c] ;  /* 0x0000df00ff017b82 */ /* 0x000fe20000000800 */
[----:B------:R-:W0:Y:S07]  /*0010*/  S2R R3, SR_TID.X ;  /* 0x0000000000037919 */ /* 0x000e2e0000002100 */
[----:B------:R-:W1:Y:S01]  /*0020*/  S2UR UR4, SR_CTAID.X ;  /* 0x00000000000479c3 */ /* 0x000e620000002500 */
[----:B------:R-:W2:Y:S07]  /*0030*/  LDCU.64 UR6, c[0x0][0x358] ;  /* 0x00006b00ff0677ac */ /* 0x000eae0008000a00 */
[----:B------:R-:W3:Y:S01]  /*0040*/  LDC.64 R4, c[0x0][0x388] ;  /* 0x0000e200ff047b82 */ /* 0x000ee20000000a00 */
[----:B-1----:R-:W-:-:S06]  /*0050*/  USHF.L.U32 UR4, UR4, 0xa, URZ ;  /* 0x0000000a04047899 */ /* 0x002fcc00080006ff */
[----:B0-----:R-:W-:-:S05]  /*0060*/  LOP3.LUT R3, R3, UR4, RZ, 0xfc, !PT ;  /* 0x0000000403037c12 */ /* 0x001fca000f8efcff */
[----:B---3--:R-:W-:-:S06]  /*0070*/  IMAD.WIDE R4, R3, 0x4, R4 ;  /* 0x0000000403047825 */ /* 0x008fcc00078e0204 */
[----:B--2---:R-:W2:Y:S01]  /*0080*/  LDG.E R5, desc[UR6][R4.64] ;  /* 0x0000000604057981 */ /* 0x004ea2000c1e1900 */
[----:B------:R-:W-:Y:S01]  /*0090*/  BSSY.RECONVERGENT B0, `(.L_x_0) ;  /* 0x00001ee000007945 */ /* 0x000fe20003800200 */
[----:B------:R-:W-:Y:S02]  /*00a0*/  CS2R R24, SRZ ;  /* 0x0000000000187805 */ /* 0x000fe4000001ff00 */
[----:B--2---:R-:W-:-:S13]  /*00b0*/  ISETP.GE.AND P0, PT, R5, 0x1, PT ;  /* 0x000000010500780c */ /* 0x004fda0003f06270 */
[----:B------:R-:W-:Y:S05]  /*00c0*/  @!P0 BRA `(.L_x_1) ;  /* 0x0000001c00a88947 */ /* 0x000fea0003800000 */
[----:B------:R-:W0:Y:S02]  /*00d0*/  LDC.64 R6, c[0x0][0x398] ;  /* 0x0000e600ff067b82 */ /* 0x000e240000000a00 */
[----:B0-----:R-:W-:-:S05]  /*00e0*/  IMAD.WIDE R6, R3, 0x4, R6 ;  /* 0x0000000403067825 */ /* 0x001fca00078e0206 */
[----:B------:R-:W2:Y:S01]  /*00f0*/  LDG.E R2, desc[UR6][R6.64] ;  /* 0x0000000606027981 */ /* 0x000ea2000c1e1900 */
[----:B------:R-:W-:Y:S01]  /*0100*/  BSSY.RECONVERGENT B2, `(.L_x_2) ;  /* 0x00000fa000027945 */ /* 0x000fe20003800200 */
[----:B------:R-:W-:Y:S01]  /*0110*/  CS2R R24, SRZ ;  /* 0x0000000000187805 */ /* 0x000fe2000001ff00 */
[----:B--2---:R-:W-:-:S05]  /*0120*/  VIADD R0, R2, 0x1 ;  /* 0x0000000102007836 */ /* 0x004fca0000000000 */
[----:B------:R-:W-:-:S05]  /*0130*/  VIADDMNMX R5, R5, R2, R0, !PT ;  /* 0x0000000205057246 */ /* 0x000fca0007800100 */
[----:B------:R-:W-:-:S05]  /*0140*/  IMAD.IADD R0, R2, 0x1, -R5 ;  /* 0x0000000102007824 */ /* 0x000fca00078e0a05 */
[----:B------:R-:W-:Y:S01]  /*0150*/  ISETP.GT.U32.AND P0, PT, R0, -0x8, PT ;  /* 0xfffffff80000780c */ /* 0x000fe20003f04070 */
[----:B------:R-:W-:-:S05]  /*0160*/  IMAD.IADD R0, R5, 0x1, -R2 ;  /* 0x0000000105007824 */ /* 0x000fca00078e0a02 */
[----:B------:R-:W-:-:S07]  /*0170*/  LOP3.LUT R5, R0, 0x7, RZ, 0xc0, !PT ;  /* 0x0000000700057812 */ /* 0x000fce00078ec0ff */
[----:B------:R-:W-:Y:S05]  /*0180*/  @P0 BRA `(.L_x_3) ;  /* 0x0000000c00c40947 */ /* 0x000fea0003800000 */
[----:B------:R-:W0:Y:S01]  /*0190*/  LDC.64 R14, c[0x0][0x3a0] ;  /* 0x0000e800ff0e7b82 */ /* 0x000e220000000a00 */
[----:B------:R-:W-:Y:S02]  /*01a0*/  LOP3.LUT R6, R0, 0xfffffff8, RZ, 0xc0, !PT ;  /* 0xfffffff800067812 */ /* 0x000fe400078ec0ff */
[----:B------:R-:W-:-:S03]  /*01b0*/  CS2R R24, SRZ ;  /* 0x0000000000187805 */ /* 0x000fc6000001ff00 */
[----:B------:R-:W-:Y:S02]  /*01c0*/  IMAD.MOV R6, RZ, RZ, -R6 ;  /* 0x000000ffff067224 */ /* 0x000fe400078e0a06 */
[----:B------:R-:W1:Y:S08]  /*01d0*/  LDC.64 R18, c[0x0][0x390] ;  /* 0x0000e400ff127b82 */ /* 0x000e700000000a00 */
[----:B------:R-:W2:Y:S01]  /*01e0*/  LDC.64 R16, c[0x0][0x3a8] ;  /* 0x0000ea00ff107b82 */ /* 0x000ea20000000a00 */
[----:B0-----:R-:W-:-:S04]  /*01f0*/  IADD3 R14, P0, PT, R14, 0x10, RZ ;  /* 0x000000100e0e7810 */ /* 0x001fc80007f1e0ff */
[----:B------:R-:W-:-:S09]  /*0200*/  IADD3.X R15, PT, PT, RZ, R15, RZ, P0, !PT ;  /* 0x0000000fff0f7210 */ /* 0x000fd200007fe4ff */
.L_x_20:
[----:B------:R-:W-:-:S05]  /*0210*/  IMAD.WIDE R12, R2, 0x4, R14 ;  /* 0x00000004020c7825 */ /* 0x000fca00078e020e */
[----:B------:R-:W1:Y:S02]  /*0220*/  LDG.E R11, desc[UR6][R12.64+-0x10] ;  /* 0xfffff0060c0b7981 */ /* 0x000e64000c1e1900 */
[----:B-1----:R-:W-:-:S05]  /*0230*/  IMAD.WIDE R8, R11, 0x4, R18 ;  /* 0x000000040b087825 */ /* 0x002fca00078e0212 */
[----:B------:R-:W3:Y:S01]  /*0240*/  LDG.E R22, desc[UR6][R8.64] ;  /* 0x0000000608167981 */ /* 0x000ee2000c1e1900 */
[----:B--2---:R-:W-:-:S06]  /*0250*/  IMAD.WIDE R10, R11, 0x8, R16 ;  /* 0x000000080b0a7825 */ /* 0x004fcc00078e0210 */
[----:B------:R-:W2:Y:S01]  /*0260*/  LDG.E.64 R10, desc[UR6][R10.64] ;  /* 0x000000060a0a7981 */ /* 0x000ea2000c1e1b00 */
[----:B------:R-:W-:Y:S01]  /*0270*/  IMAD.MOV.U32 R20, RZ, RZ, 0x1 ;  /* 0x00000001ff147424 */ /* 0x000fe200078e00ff */
[----:B------:R-:W-:Y:S01]  /*0280*/  BSSY.RECONVERGENT B3, `(.L_x_4) ;  /* 0x0000016000037945 */ /* 0x000fe20003800200 */
[----:B------:R-:W-:-:S05]  /*0290*/  VIADD R6, R6, 0x8 ;  /* 0x0000000806067836 */ /* 0x000fca0000000000 */
[----:B------:R-:W-:Y:S01]  /*02a0*/  ISETP.NE.AND P1, PT, R6, RZ, PT ;  /* 0x000000ff0600720c */ /* 0x000fe20003f25270 */
[----:B---3--:R-:W0:Y:S01]  /*02b0*/  I2F.F64 R22, R22 ;  /* 0x0000001600167312 */ /* 0x008e220000201c00 */
[----:B--2---:R-:W-:-:S07]  /*02c0*/  FSETP.GEU.AND P2, PT, |R11|, 6.5827683646048100446e-37, PT ;  /* 0x036000000b00780b */ /* 0x004fce0003f4e200 */
[----:B0-----:R-:W0:Y:S02]  /*02d0*/  MUFU.RCP64H R21, R23 ;  /* 0x0000001700157308 */ /* 0x001e240000001800 */
[----:B0-----:R-:W-:-:S08]  /*02e0*/  DFMA R26, -R22, R20, 1 ;  /* 0x3ff00000161a742b */ /* 0x001fd00000000114 */
[----:B------:R-:W-:-:S08]  /*02f0*/  DFMA R26, R26, R26, R26 ;  /* 0x0000001a1a1a722b */ /* 0x000fd0000000001a */
[----:B------:R-:W-:-:S08]  /*0300*/  DFMA R26, R20, R26, R20 ;  /* 0x0000001a141a722b */ /* 0x000fd00000000014 */
[----:B------:R-:W-:-:S08]  /*0310*/  DFMA R20, -R22, R26, 1 ;  /* 0x3ff000001614742b */ /* 0x000fd0000000011a */
[----:B------:R-:W-:-:S08]  /*0320*/  DFMA R20, R26, R20, R26 ;  /* 0x000000141a14722b */ /* 0x000fd0000000001a */
[----:B------:R-:W-:-:S08]  /*0330*/  DMUL R8, R10, R20 ;  /* 0x000000140a087228 */ /* 0x000fd00000000000 */
[----:B------:R-:W-:-:S08]  /*0340*/  DFMA R26, -R22, R8, R10 ;  /* 0x00000008161a722b */ /* 0x000fd0000000010a */
[----:B------:R-:W-:-:S10]  /*0350*/  DFMA R8, R20, R26, R8 ;  /* 0x0000001a1408722b */ /* 0x000fd40000000008 */
[----:B------:R-:W-:-:S05]  /*0360*/  FFMA R4, RZ, R23, R9 ;  /* 0x00000017ff047223 */ /* 0x000fca0000000009 */
[----:B------:R-:W-:-:S13]  /*0370*/  FSETP.GT.AND P0, PT, |R4|, 1.469367938527859385e-39, PT ;  /* 0x001000000400780b */ /* 0x000fda0003f04200 */
[----:B------:R-:W-:Y:S05]  /*0380*/  @P0 BRA P2, `(.L_x_5) ;  /* 0x0000000000140947 */ /* 0x000fea0001000000 */
[----:B------:R-:W-:Y:S01]  /*0390*/  MOV R8, R10 ;  /* 0x0000000a00087202 */ /* 0x000fe20000000f00 */
[----:B------:R-:W-:Y:S01]  /*03a0*/  IMAD.MOV.U32 R7, RZ, RZ, R11 ;  /* 0x000000ffff077224 */ /* 0x000fe200078e000b */
[----:B------:R-:W-:-:S07]  /*03b0*/  MOV R4, 0x3d0 ;  /* 0x000003d000047802 */ /* 0x000fce0000000f00 */
[----:B------:R-:W-:Y:S05]  /*03c0*/  CALL.REL.NOINC `($__internal_1_$__cuda_sm20_div_rn_f64_full) ;  /* 0x0000001c00f87944 */ /* 0x000fea0003c00000 */
[----:B------:R-:W-:-:S07]  /*03d0*/  IMAD.MOV.U32 R9, RZ, RZ, R7 ;  /* 0x000000ffff097224 */ /* 0x000fce00078e0007 */
.L_x_5:
[----:B------:R-:W-:Y:S05]  /*03e0*/  BSYNC.RECONVERGENT B3 ;  /* 0x0000000000037941 */ /* 0x000fea0003800200 */
.L_x_4:
[----:B------:R-:W2:Y:S02]  /*03f0*/  LDG.E R21, desc[UR6][R12.64+-0xc] ;  /* 0xfffff4060c157981 */ /* 0x000ea4000c1e1900 */
[----:B--2---:R-:W-:-:S05]  /*0400*/  IMAD.WIDE R10, R21, 0x4, R18 ;  /* 0x00000004150a7825 */ /* 0x004fca00078e0212 */
[----:B------:R-:W2:Y:S01]  /*0410*/  LDG.E R22, desc[UR6][R10.64] ;  /* 0x000000060a167981 */ /* 0x000ea2000c1e1900 */
[----:B------:R-:W-:-:S06]  /*0420*/  IMAD.WIDE R20, R21, 0x8, R16 ;  /* 0x0000000815147825 */ /* 0x000fcc00078e0210 */
[----:B------:R-:W3:Y:S01]  /*0430*/  LDG.E.64 R20, desc[UR6][R20.64] ;  /* 0x0000000614147981 */ /* 0x000ee2000c1e1b00 */
[----:B------:R-:W-:Y:S01]  /*0440*/  IMAD.MOV.U32 R26, RZ, RZ, 0x1 ;  /* 0x00000001ff1a7424 */ /* 0x000fe200078e00ff */
[----:B------:R-:W-:Y:S01]  /*0450*/  BSSY.RECONVERGENT B3, `(.L_x_6) ;  /* 0x0000016000037945 */ /* 0x000fe20003800200 */
[----:B------:R-:W-:Y:S01]  /*0460*/  DADD R24, R8, R24 ;  /* 0x0000000008187229 */ /* 0x000fe20000000018 */
[----:B--2---:R-:W0:Y:S01]  /*0470*/  I2F.F64 R22, R22 ;  /* 0x0000001600167312 */ /* 0x004e220000201c00 */
[----:B---3--:R-:W-:-:S07]  /*0480*/  FSETP.GEU.AND P2, PT, |R21|, 6.5827683646048100446e-37, PT ;  /* 0x036000001500780b */ /* 0x008fce0003f4e200 */
        /* <DEDUP_REMOVED lines=16> */
[----:B------:R-:W-:Y:S02]  /*0590*/  IMAD.MOV.U32 R10, RZ, RZ, R8 ;  /* 0x000000ffff0a7224 */ /* 0x000fe400078e0008 */
[----:B------:R-:W-:-:S07]  /*05a0*/  IMAD.MOV.U32 R11, RZ, RZ, R7 ;  /* 0x000000ffff0b7224 */ /* 0x000fce00078e0007 */
.L_x_7:
[----:B------:R-:W-:Y:S05]  /*05b0*/  BSYNC.RECONVERGENT B3 ;  /* 0x0000000000037941 */ /* 0x000fea0003800200 */
.L_x_6:
[----:B------:R-:W2:Y:S02]  /*05c0*/  LDG.E R21, desc[UR6][R12.64+-0x8] ;  /* 0xfffff8060c157981 */ /* 0x000ea4000c1e1900 */
[----:B--2---:R-:W-:-:S05]  /*05d0*/  IMAD.WIDE R8, R21, 0x4, R18 ;  /* 0x0000000415087825 */ /* 0x004fca00078e0212 */
[----:B------:R-:W2:Y:S01]  /*05e0*/  LDG.E R22, desc[UR6][R8.64] ;  /* 0x0000000608167981 */ /* 0x000ea2000c1e1900 */
[----:B------:R-:W-:-:S06]  /*05f0*/  IMAD.WIDE R20, R21, 0x8, R16 ;  /* 0x0000000815147825 */ /* 0x000fcc00078e0210 */
[----:B------:R-:W3:Y:S01]  /*0600*/  LDG.E.64 R20, desc[UR6][R20.64] ;  /* 0x0000000614147981 */ /* 0x000ee2000c1e1b00 */
[----:B------:R-:W-:Y:S01]  /*0610*/  MOV R26, 0x1 ;  /* 0x00000001001a7802 */ /* 0x000fe20000000f00 */
        /* <DEDUP_REMOVED lines=16> */
[----:B------:R-:W-:Y:S01]  /*0720*/  IMAD.MOV.U32 R8, RZ, RZ, R20 ;  /* 0x000000ffff087224 */ /* 0x000fe200078e0014 */
[----:B------:R-:W-:Y:S01]  /*0730*/  MOV R4, 0x760 ;  /* 0x0000076000047802 */ /* 0x000fe20000000f00 */
[----:B------:R-:W-:-:S07]  /*0740*/  IMAD.MOV.U32 R7, RZ, RZ, R21 ;  /* 0x000000ffff077224 */ /* 0x000fce00078e0015 */
[----:B------:R-:W-:Y:S05]  /*0750*/  CALL.REL.NOINC `($__internal_1_$__cuda_sm20_div_rn_f64_full) ;  /* 0x0000001c00147944 */ /* 0x000fea0003c00000 */
[----:B------:R-:W-:-:S07]  /*0760*/  IMAD.MOV.U32 R9, RZ, RZ, R7 ;  /* 0x000000ffff097224 */ /* 0x000fce00078e0007 */
.L_x_9:
[----:B------:R-:W-:Y:S05]  /*0770*/  BSYNC.RECONVERGENT B3 ;  /* 0x0000000000037941 */ /* 0x000fea0003800200 */
.L_x_8:
        /* <DEDUP_REMOVED lines=26> */
[----:B------:R-:W-:Y:S01]  /*0920*/  IMAD.MOV.U32 R10, RZ, RZ, R8 ;  /* 0x000000ffff0a7224 */ /* 0x000fe200078e0008 */
[----:B------:R-:W-:-:S07]  /*0930*/  MOV R11, R7 ;  /* 0x00000007000b7202 */ /* 0x000fce0000000f00 */
.L_x_11:
[----:B------:R-:W-:Y:S05]  /*0940*/  BSYNC.RECONVERGENT B3 ;  /* 0x0000000000037941 */ /* 0x000fea0003800200 */
.L_x_10:
        /* <DEDUP_REMOVED lines=26> */
[----:B------:R-:W-:-:S07]  /*0af0*/  MOV R9, R7 ;  /* 0x0000000700097202 */ /* 0x000fce0000000f00 */
.L_x_13:
[----:B------:R-:W-:Y:S05]  /*0b00*/  BSYNC.RECONVERGENT B3 ;  /* 0x0000000000037941 */ /* 0x000fea0003800200 */
.L_x_12:
        /* <DEDUP_REMOVED lines=26> */
[----:B------:R-:W-:Y:S01]  /*0cb0*/  MOV R10, R8 ;  /* 0x00000008000a7202 */ /* 0x000fe20000000f00 */
[----:B------:R-:W-:-:S07]  /*0cc0*/  IMAD.MOV.U32 R11, RZ, RZ, R7 ;  /* 0x000000ffff0b7224 */ /* 0x000fce00078e0007 */
.L_x_15:
[----:B------:R-:W-:Y:S05]  /*0cd0*/  BSYNC.RECONVERGENT B3 ;  /* 0x0000000000037941 */ /* 0x000fea0003800200 */
.L_x_14:
        /* <DEDUP_REMOVED lines=23> */
[----:B------:R-:W-:Y:S02]  /*0e50*/  MOV R7, R21 ;  /* 0x0000001500077202 */ /* 0x000fe40000000f00 */
[----:B------:R-:W-:-:S07]  /*0e60*/  MOV R4, 0xe80 ;  /* 0x00000e8000047802 */ /* 0x000fce0000000f00 */
[----:B------:R-:W-:Y:S05]  /*0e70*/  CALL.REL.NOINC `($__internal_1_$__cuda_sm20_div_rn_f64_full) ;  /* 0x00000014004c7944 */ /* 0x000fea0003c00000 */
[----:B------:R-:W-:-:S07]  /*0e80*/  IMAD.MOV.U32 R9, RZ, RZ, R7 ;  /* 0x000000ffff097224 */ /* 0x000fce00078e0007 */
.L_x_17:
[----:B------:R-:W-:Y:S05]  /*0e90*/  BSYNC.RECONVERGENT B3 ;  /* 0x0000000000037941 */ /* 0x000fea0003800200 */
.L_x_16:
        /* <DEDUP_REMOVED lines=26> */
[----:B------:R-:W-:Y:S02]  /*1040*/  IMAD.MOV.U32 R10, RZ, RZ, R8 ;  /* 0x000000ffff0a7224 */ /* 0x000fe400078e0008 */
[----:B------:R-:W-:-:S07]  /*1050*/  IMAD.MOV.U32 R11, RZ, RZ, R7 ;  /* 0x000000ffff0b7224 */ /* 0x000fce00078e0007 */
.L_x_19:
[----:B------:R-:W-:Y:S05]  /*1060*/  BSYNC.RECONVERGENT B3 ;  /* 0x0000000000037941 */ /* 0x000fea0003800200 */
.L_x_18:
[----:B------:R-:W-:Y:S01]  /*1070*/  DADD R24, R24, R10 ;  /* 0x0000000018187229 */ /* 0x000fe2000000000a */
[----:B------:R-:W-:Y:S01]  /*1080*/  VIADD R2, R2, 0x8 ;  /* 0x0000000802027836 */ /* 0x000fe20000000000 */
[----:B------:R-:W-:Y:S09]  /*1090*/  @P1 BRA `(.L_x_20) ;  /* 0xfffffff0005c1947 */ /* 0x000ff2000383ffff */
.L_x_3:
[----:B------:R-:W-:Y:S05]  /*10a0*/  BSYNC.RECONVERGENT B2 ;  /* 0x0000000000027941 */ /* 0x000fea0003800200 */
.L_x_2:
[----:B------:R-:W-:Y:S01]  /*10b0*/  ISETP.NE.AND P0, PT, R5, RZ, PT ;  /* 0x000000ff0500720c */ /* 0x000fe20003f05270 */
[----:B------:R-:W-:-:S12]  /*10c0*/  BSSY.RECONVERGENT B2, `(.L_x_21) ;  /* 0x00000e7000027945 */ /* 0x000fd80003800200 */
[----:B------:R-:W-:Y:S05]  /*10d0*/  @!P0 BRA `(.L_x_22) ;  /* 0x0000000c00948947 */ /* 0x000fea0003800000 */
[----:B------:R-:W-:Y:S01]  /*10e0*/  ISETP.GE.U32.AND P0, PT, R5, 0x4, PT ;  /* 0x000000040500780c */ /* 0x000fe20003f06070 */
[----:B------:R-:W-:Y:S01]  /*10f0*/  BSSY.RECONVERGENT B3, `(.L_x_23) ;  /* 0x000007d000037945 */ /* 0x000fe20003800200 */
[----:B------:R-:W-:-:S11]  /*1100*/  LOP3.LUT R5, R0, 0x3, RZ, 0xc0, !PT ;  /* 0x0000000300057812 */ /* 0x000fd600078ec0ff */
[----:B------:R-:W-:Y:S05]  /*1110*/  @!P0 BRA `(.L_x_24) ;  /* 0x0000000400e88947 */ /* 0x000fea0003800000 */
[----:B------:R-:W0:Y:S08]  /*1120*/  LDC.64 R12, c[0x0][0x3a0] ;  /* 0x0000e800ff0c7b82 */ /* 0x000e300000000a00 */
[----:B------:R-:W1:Y:S08]  /*1130*/  LDC.64 R8, c[0x0][0x390] ;  /* 0x0000e400ff087b82 */ /* 0x000e700000000a00 */
[----:B------:R-:W2:Y:S01]  /*1140*/  LDC.64 R6, c[0x0][0x3a8] ;  /* 0x0000ea00ff067b82 */ /* 0x000ea20000000a00 */
[----:B0-----:R-:W-:-:S05]  /*1150*/  IMAD.WIDE R12, R2, 0x4, R12 ;  /* 0x00000004020c7825 */ /* 0x001fca00078e020c */
[----:B------:R-:W1:Y:S02]  /*1160*/  LDG.E R11, desc[UR6][R12.64] ;  /* 0x000000060c0b7981 */ /* 0x000e64000c1e1900 */
[----:B-1----:R-:W-:-:S05]  /*1170*/  IMAD.WIDE R8, R11, 0x4, R8 ;  /* 0x000000040b087825 */ /* 0x002fca00078e0208 */
[----:B------:R-:W3:Y:S01]  /*1180*/  LDG.E R22, desc[UR6][R8.64] ;  /* 0x0000000608167981 */ /* 0x000ee2000c1e1900 */
[----:B--2---:R-:W-:-:S06]  /*1190*/  IMAD.WIDE R6, R11, 0x8, R6 ;  /* 0x000000080b067825 */ /* 0x004fcc00078e0206 */
[----:B------:R-:W2:Y:S01]  /*11a0*/  LDG.E.64 R6, desc[UR6][R6.64] ;  /* 0x0000000606067981 */ /* 0x000ea2000c1e1b00 */
[----:B------:R-:W-:Y:S01]  /*11b0*/  MOV R10, 0x1 ;  /* 0x00000001000a7802 */ /* 0x000fe20000000f00 */
[----:B------:R-:W-:Y:S01]  /*11c0*/  BSSY.RECONVERGENT B4, `(.L_x_25) ;  /* 0x0000013000047945 */ /* 0x000fe20003800200 */
        /* <DEDUP_REMOVED lines=15> */
[----:B------:R-:W-:-:S07]  /*12c0*/  MOV R4, 0x12e0 ;  /* 0x000012e000047802 */ /* 0x000fce0000000f00 */
[----:B------:R-:W-:Y:S05]  /*12d0*/  CALL.REL.NOINC `($__internal_1_$__cuda_sm20_div_rn_f64_full) ;  /* 0x0000001000347944 */ /* 0x000fea0003c00000 */
[----:B------:R-:W-:-:S07]  /*12e0*/  IMAD.MOV.U32 R9, RZ, RZ, R7 ;  /* 0x000000ffff097224 */ /* 0x000fce00078e0007 */
.L_x_26:
[----:B------:R-:W-:Y:S05]  /*12f0*/  BSYNC.RECONVERGENT B4 ;  /* 0x0000000000047941 */ /* 0x000fea0003800200 */
.L_x_25:
[----:B------:R-:W2:Y:S01]  /*1300*/  LDG.E R15, desc[UR6][R12.64+0x4] ;  /* 0x000004060c0f7981 */ /* 0x000ea2000c1e1900 */
[----:B------:R-:W2:Y:S08]  /*1310*/  LDC.64 R6, c[0x0][0x390] ;  /* 0x0000e400ff067b82 */ /* 0x000eb00000000a00 */
[----:B------:R-:W0:Y:S01]  /*1320*/  LDC.64 R10, c[0x0][0x3a8] ;  /* 0x0000ea00ff0a7b82 */ /* 0x000e220000000a00 */
[----:B--2---:R-:W-:-:S05]  /*1330*/  IMAD.WIDE R6, R15, 0x4, R6 ;  /* 0x000000040f067825 */ /* 0x004fca00078e0206 */
[----:B------:R-:W2:Y:S01]  /*1340*/  LDG.E R22, desc[UR6][R6.64] ;  /* 0x0000000606167981 */ /* 0x000ea2000c1e1900 */
[----:B0-----:R-:W-:-:S06]  /*1350*/  IMAD.WIDE R10, R15, 0x8, R10 ;  /* 0x000000080f0a7825 */ /* 0x001fcc00078e020a */
[----:B------:R-:W3:Y:S01]  /*1360*/  LDG.E.64 R10, desc[UR6][R10.64] ;  /* 0x000000060a0a7981 */ /* 0x000ee2000c1e1b00 */
[----:B------:R-:W-:Y:S01]  /*1370*/  IMAD.MOV.U32 R14, RZ, RZ, 0x1 ;  /* 0x00000001ff0e7424 */ /* 0x000fe200078e00ff */
[----:B------:R-:W-:Y:S01]  /*1380*/  BSSY.RECONVERGENT B4, `(.L_x_27) ;  /* 0x0000015000047945 */ /* 0x000fe20003800200 */
        /* <DEDUP_REMOVED lines=10> */
[----:B------:R-:W-:Y:S02]  /*1430*/  DFMA R6, R14, R16, R6 ;  /* 0x000000100e06722b */ /* 0x000fe40000000006 */
[----:B------:R-:W-:-:S08]  /*1440*/  DADD R14, R24, R8 ;  /* 0x00000000180e7229 */ /* 0x000fd00000000008 */
        /* <DEDUP_REMOVED lines=8> */
.L_x_28:
[----:B------:R-:W-:Y:S05]  /*14d0*/  BSYNC.RECONVERGENT B4 ;  /* 0x0000000000047941 */ /* 0x000fea0003800200 */
.L_x_27:
        /* <DEDUP_REMOVED lines=29> */
.L_x_30:
[----:B------:R-:W-:Y:S05]  /*16b0*/  BSYNC.RECONVERGENT B4 ;  /* 0x0000000000047941 */ /* 0x000fea0003800200 */
.L_x_29:
        /* <DEDUP_REMOVED lines=29> */
.L_x_32:
[----:B------:R-:W-:Y:S05]  /*1890*/  BSYNC.RECONVERGENT B4 ;  /* 0x0000000000047941 */ /* 0x000fea0003800200 */
.L_x_31:
[----:B------:R-:W-:Y:S01]  /*18a0*/  DADD R24, R14, R6 ;  /* 0x000000000e187229 */ /* 0x000fe20000000006 */
[----:B------:R-:W-:-:S10]  /*18b0*/  VIADD R2, R2, 0x4 ;  /* 0x0000000402027836 */ /* 0x000fd40000000000 */
.L_x_24:
[----:B------:R-:W-:Y:S05]  /*18c0*/  BSYNC.RECONVERGENT B3 ;  /* 0x0000000000037941 */ /* 0x000fea0003800200 */
.L_x_23:
[----:B------:R-:W-:-:S13]  /*18d0*/  ISETP.NE.AND P0, PT, R5, RZ, PT ;  /* 0x000000ff0500720c */ /* 0x000fda0003f05270 */
[----:B------:R-:W-:Y:S05]  /*18e0*/  @!P0 BRA `(.L_x_22) ;  /* 0x0000000400908947 */ /* 0x000fea0003800000 */
[----:B------:R-:W-:Y:S01]  /*18f0*/  ISETP.NE.AND P0, PT, R5, 0x1, PT ;  /* 0x000000010500780c */ /* 0x000fe20003f05270 */
[----:B------:R-:W-:-:S12]  /*1900*/  BSSY.RECONVERGENT B3, `(.L_x_33) ;  /* 0x0000040000037945 */ /* 0x000fd80003800200 */
        /* <DEDUP_REMOVED lines=30> */
.L_x_36:
[----:B------:R-:W-:Y:S05]  /*1af0*/  BSYNC.RECONVERGENT B4 ;  /* 0x0000000000047941 */ /* 0x000fea0003800200 */
.L_x_35:
        /* <DEDUP_REMOVED lines=29> */
.L_x_38:
[----:B------:R-:W-:Y:S05]  /*1cd0*/  BSYNC.RECONVERGENT B4 ;  /* 0x0000000000047941 */ /* 0x000fea0003800200 */
.L_x_37:
[----:B------:R-:W-:Y:S01]  /*1ce0*/  DADD R24, R24, R6 ;  /* 0x0000000018187229 */ /* 0x000fe20000000006 */
[----:B------:R-:W-:-:S10]  /*1cf0*/  VIADD R2, R2, 0x2 ;  /* 0x0000000202027836 */ /* 0x000fd40000000000 */
.L_x_34:
[----:B------:R-:W-:Y:S05]  /*1d00*/  BSYNC.RECONVERGENT B3 ;  /* 0x0000000000037941 */ /* 0x000fea0003800200 */
.L_x_33:
[----:B------:R-:W-:-:S04]  /*1d10*/  LOP3.LUT R0, R0, 0x1, RZ, 0xc0, !PT ;  /* 0x0000000100007812 */ /* 0x000fc800078ec0ff */
[----:B------:R-:W-:-:S13]  /*1d20*/  ISETP.NE.U32.AND P0, PT, R0, 0x1, PT ;  /* 0x000000010000780c */ /* 0x000fda0003f05070 */
[----:B------:R-:W-:Y:S05]  /*1d30*/  @P0 BRA `(.L_x_22) ;  /* 0x00000000007c0947 */ /* 0x000fea0003800000 */
[----:B------:R-:W0:Y:S08]  /*1d40*/  LDC.64 R4, c[0x0][0x3a0] ;  /* 0x0000e800ff047b82 */ /* 0x000e300000000a00 */
[----:B------:R-:W1:Y:S08]  /*1d50*/  LDC.64 R8, c[0x0][0x390] ;  /* 0x0000e400ff087b82 */ /* 0x000e700000000a00 */
[----:B------:R-:W2:Y:S01]  /*1d60*/  LDC.64 R6, c[0x0][0x3a8] ;  /* 0x0000ea00ff067b82 */ /* 0x000ea20000000a00 */
[----:B0-----:R-:W-:-:S06]  /*1d70*/  IMAD.WIDE R4, R2, 0x4, R4 ;  /* 0x0000000402047825 */ /* 0x001fcc00078e0204 */
        /* <DEDUP_REMOVED lines=25> */
.L_x_40:
[----:B------:R-:W-:Y:S05]  /*1f10*/  BSYNC.RECONVERGENT B3 ;  /* 0x0000000000037941 */ /* 0x000fea0003800200 */
.L_x_39:
[----:B------:R-:W-:-:S11]  /*1f20*/  DADD R24, R24, R8 ;  /* 0x0000000018187229 */ /* 0x000fd60000000008 */
.L_x_22:
[----:B------:R-:W-:Y:S05]  /*1f30*/  BSYNC.RECONVERGENT B2 ;  /* 0x0000000000027941 */ /* 0x000fea0003800200 */
.L_x_21:
[----:B------:R-:W-:Y:S01]  /*1f40*/  UMOV UR4, 0x33333333 ;  /* 0x3333333300047882 */ /* 0x000fe20000000000 */
[----:B------:R-:W-:Y:S02]  /*1f50*/  UMOV UR5, 0x3feb3333 ;  /* 0x3feb333300057882 */ /* 0x000fe40000000000 */
[----:B------:R-:W-:-:S11]  /*1f60*/  DMUL R24, R24, UR4 ;  /* 0x0000000418187c28 */ /* 0x000fd60008000000 */
.L_x_1:
[----:B------:R-:W-:Y:S05]  /*1f70*/  BSYNC.RECONVERGENT B0 ;  /* 0x0000000000007941 */ /* 0x000fea0003800200 */
.L_x_0:
[----:B------:R-:W0:Y:S02]  /*1f80*/  LDCU UR4, c[0x0][0x380] ;  /* 0x00007000ff0477ac */ /* 0x000e240008000800 */
[----:B0-----:R-:W0:Y:S08]  /*1f90*/  I2F.F64 R4, UR4 ;  /* 0x0000000400047d12 */ /* 0x001e300008201c00 */
[----:B0-----:R-:W0:Y:S01]  /*1fa0*/  MUFU.RCP64H R7, R5 ;  /* 0x0000000500077308 */ /* 0x001e220000001800 */
[----:B------:R-:W-:-:S05]  /*1fb0*/  VIADD R6, R5, 0x300402 ;  /* 0x0030040205067836 */ /* 0x000fca0000000000 */
[----:B------:R-:W-:Y:S01]  /*1fc0*/  FSETP.GEU.AND P0, PT, |R6|, 5.8789094863358348022e-39, PT ;  /* 0x004004020600780b */ /* 0x000fe20003f0e200 */
[----:B0-----:R-:W-:-:S08]  /*1fd0*/  DFMA R8, -R4, R6, 1 ;  /* 0x3ff000000408742b */ /* 0x001fd00000000106 */
[----:B------:R-:W-:-:S08]  /*1fe0*/  DFMA R8, R8, R8, R8 ;  /* 0x000000080808722b */ /* 0x000fd00000000008 */
[----:B------:R-:W-:-:S08]  /*1ff0*/  DFMA R8, R6, R8, R6 ;  /* 0x000000080608722b */ /* 0x000fd00000000006 */
[----:B------:R-:W-:-:S08]  /*2000*/  DFMA R10, -R4, R8, 1 ;  /* 0x3ff00000040a742b */ /* 0x000fd00000000108 */
[----:B------:R-:W-:Y:S01]  /*2010*/  DFMA R8, R8, R10, R8 ;  /* 0x0000000a0808722b */ /* 0x000fe20000000008 */
[----:B------:R-:W-:Y:S10]  /*2020*/  @P0 BRA `(.L_x_41) ;  /* 0x0000000000100947 */ /* 0x000ff40003800000 */
[----:B------:R-:W-:-:S04]  /*2030*/  LOP3.LUT R0, R5, 0x7fffffff, RZ, 0xc0, !PT ;  /* 0x7fffffff05007812 */ /* 0x000fc800078ec0ff */
[----:B------:R-:W-:Y:S02]  /*2040*/  IADD3 R8, PT, PT, R0, -0x100000, RZ ;  /* 0xfff0000000087810 */ /* 0x000fe40007ffe0ff */
[----:B------:R-:W-:-:S07]  /*2050*/  MOV R0, 0x2070 ;  /* 0x0000207000007802 */ /* 0x000fce0000000f00 */
[----:B------:R-:W-:Y:S05]  /*2060*/  CALL.REL.NOINC `($__internal_0_$__cuda_sm20_dblrcp_rn_slowpath_v3) ;  /* 0x0000000000307944 */ /* 0x000fea0003c00000 */
.L_x_41:
[----:B------:R-:W0:Y:S01]  /*2070*/  LDC.64 R4, c[0x0][0x3b0] ;  /* 0x0000ec00ff047b82 */ /* 0x000e220000000a00 */
[----:B------:R-:W-:Y:S01]  /*2080*/  UMOV UR4, 0x33333334 ;  /* 0x3333333400047882 */ /* 0x000fe20000000000 */
[----:B------:R-:W-:Y:S02]  /*2090*/  UMOV UR5, 0x3fc33333 ;  /* 0x3fc3333300057882 */ /* 0x000fe40000000000 */
[----:B------:R-:W-:-:S04]  /*20a0*/  DFMA R8, R8, UR4, R24 ;  /* 0x0000000408087c2b */ /* 0x000fc80008000018 */
[----:B------:R-:W1:Y:S01]  /*20b0*/  LDC.64 R10, c[0x0][0x3a8] ;  /* 0x0000ea00ff0a7b82 */ /* 0x000e620000000a00 */
[----:B0-----:R-:W-:-:S05]  /*20c0*/  IMAD.WIDE R4, R3, 0x8, R4 ;  /* 0x0000000803047825 */ /* 0x001fca00078e0204 */
[----:B------:R-:W-:Y:S02]  /*20d0*/  STG.E.64 desc[UR6][R4.64], R8 ;  /* 0x0000000804007986 */ /* 0x000fe4000c101b06 */
[----:B------:R-:W-:Y:S06]  /*20e0*/  BAR.SYNC.DEFER_BLOCKING 0x0 ;  /* 0x0000000000007b1d */ /* 0x000fec0000010000 */
[----:B------:R-:W2:Y:S01]  /*20f0*/  LDG.E.64 R6, desc[UR6][R4.64] ;  /* 0x0000000604067981 */ /* 0x000ea2000c1e1b00 */
[----:B-1----:R-:W-:-:S05]  /*2100*/  IMAD.WIDE R2, R3, 0x8, R10 ;  /* 0x0000000803027825 */ /* 0x002fca00078e020a */
[----:B--2---:R-:W-:Y:S01]  /*2110*/  STG.E.64 desc[UR6][R2.64], R6 ;  /* 0x0000000602007986 */ /* 0x004fe2000c101b06 */
[----:B------:R-:W-:Y:S05]  /*2120*/  EXIT ;  /* 0x000000000000794d */ /* 0x000fea0003800000 */
        .weak           $__internal_0_$__cuda_sm20_dblrcp_rn_slowpath_v3
        .type           $__internal_0_$__cuda_sm20_dblrcp_rn_slowpath_v3,@function
        .size           $__internal_0_$__cuda_sm20_dblrcp_rn_slowpath_v3,($__internal_1_$__cuda_sm20_div_rn_f64_full - $__internal_0_$__cuda_sm20_dblrcp_rn_slowpath_v3)
$__internal_0_$__cuda_sm20_dblrcp_rn_slowpath_v3:
[----:B------:R-:W-:-:S14]  /*2130*/  DSETP.GTU.AND P0, PT, |R4|, +INF , PT ;  /* 0x7ff000000400742a */ /* 0x000fdc0003f0c200 */
[----:B------:R-:W-:Y:S05]  /*2140*/  @P0 BRA `(.L_x_42) ;  /* 0x00000000007c0947 */ /* 0x000fea0003800000 */
[----:B------:R-:W-:-:S05]  /*2150*/  LOP3.LUT R2, R5, 0x7fffffff, RZ, 0xc0, !PT ;  /* 0x7fffffff05027812 */ /* 0x000fca00078ec0ff */
[----:B------:R-:W-:-:S05]  /*2160*/  VIADD R6, R2, 0xffffffff ;  /* 0xffffffff02067836 */ /* 0x000fca0000000000 */
[----:B------:R-:W-:-:S13]  /*2170*/  ISETP.GE.U32.AND P0, PT, R6, 0x7fefffff, PT ;  /* 0x7fefffff0600780c */ /* 0x000fda0003f06070 */
[----:B------:R-:W-:Y:S01]  /*2180*/  @P0 LOP3.LUT R7, R5, 0x7ff00000, RZ, 0x3c, !PT ;  /* 0x7ff0000005070812 */ /* 0x000fe200078e3cff */
[----:B------:R-:W-:Y:S01]  /*2190*/  @P0 IMAD.MOV.U32 R6, RZ, RZ, RZ ;  /* 0x000000ffff060224 */ /* 0x000fe200078e00ff */
[----:B------:R-:W-:Y:S06]  /*21a0*/  @P0 BRA `(.L_x_43) ;  /* 0x00000000006c0947 */ /* 0x000fec0003800000 */
[----:B------:R-:W-:-:S13]  /*21b0*/  ISETP.GE.U32.AND P0, PT, R2, 0x1000001, PT ;  /* 0x010000010200780c */ /* 0x000fda0003f06070 */
[----:B------:R-:W-:Y:S05]  /*21c0*/  @!P0 BRA `(.L_x_44) ;  /* 0x0000000000348947 */ /* 0x000fea0003800000 */
[----:B------:R-:W-:Y:S01]  /*21d0*/  VIADD R7, R5, 0xc0200000 ;  /* 0xc020000005077836 */ /* 0x000fe20000000000 */
[----:B------:R-:W-:-:S03]  /*21e0*/  MOV R6, R4 ;  /* 0x0000000400067202 */ /* 0x000fc60000000f00 */
[----:B------:R-:W0:Y:S03]  /*21f0*/  MUFU.RCP64H R9, R7 ;  /* 0x0000000700097308 */ /* 0x000e260000001800 */
[----:B0-----:R-:W-:-:S08]  /*2200*/  DFMA R10, -R6, R8, 1 ;  /* 0x3ff00000060a742b */ /* 0x001fd00000000108 */
[----:B------:R-:W-:-:S08]  /*2210*/  DFMA R10, R10, R10, R10 ;  /* 0x0000000a0a0a722b */ /* 0x000fd0000000000a */
[----:B------:R-:W-:-:S08]  /*2220*/  DFMA R10, R8, R10, R8 ;  /* 0x0000000a080a722b */ /* 0x000fd00000000008 */
[----:B------:R-:W-:-:S08]  /*2230*/  DFMA R8, -R6, R10, 1 ;  /* 0x3ff000000608742b */ /* 0x000fd0000000010a */
[----:B------:R-:W-:-:S08]  /*2240*/  DFMA R8, R10, R8, R10 ;  /* 0x000000080a08722b */ /* 0x000fd0000000000a */
[----:B------:R-:W-:-:S08]  /*2250*/  DMUL R8, R8, 2.2250738585072013831e-308 ;  /* 0x0010000008087828 */ /* 0x000fd00000000000 */
[----:B------:R-:W-:-:S08]  /*2260*/  DFMA R4, -R4, R8, 1 ;  /* 0x3ff000000404742b */ /* 0x000fd00000000108 */
[----:B------:R-:W-:-:S08]  /*2270*/  DFMA R4, R4, R4, R4 ;  /* 0x000000040404722b */ /* 0x000fd00000000004 */
[----:B------:R-:W-:Y:S01]  /*2280*/  DFMA R6, R8, R4, R8 ;  /* 0x000000040806722b */ /* 0x000fe20000000008 */
[----:B------:R-:W-:Y:S10]  /*2290*/  BRA `(.L_x_43) ;  /* 0x0000000000307947 */ /* 0x000ff40003800000 */
.L_x_44:
[----:B------:R-:W-:Y:S01]  /*22a0*/  DMUL R4, R4, 8.11296384146066816958e+31 ;  /* 0x4690000004047828 */ /* 0x000fe20000000000 */
[----:B------:R-:W-:-:S05]  /*22b0*/  IMAD.MOV.U32 R6, RZ, RZ, R8 ;  /* 0x000000ffff067224 */ /* 0x000fca00078e0008 */
[----:B------:R-:W0:Y:S02]  /*22c0*/  MUFU.RCP64H R7, R5 ;  /* 0x0000000500077308 */ /* 0x000e240000001800 */
[----:B0-----:R-:W-:-:S08]  /*22d0*/  DFMA R8, -R4, R6, 1 ;  /* 0x3ff000000408742b */ /* 0x001fd00000000106 */
[----:B------:R-:W-:-:S08]  /*22e0*/  DFMA R8, R8, R8, R8 ;  /* 0x000000080808722b */ /* 0x000fd00000000008 */
[----:B------:R-:W-:-:S08]  /*22f0*/  DFMA R8, R6, R8, R6 ;  /* 0x000000080608722b */ /* 0x000fd00000000006 */
[----:B------:R-:W-:-:S08]  /*2300*/  DFMA R6, -R4, R8, 1 ;  /* 0x3ff000000406742b */ /* 0x000fd00000000108 */
[----:B------:R-:W-:-:S08]  /*2310*/  DFMA R6, R8, R6, R8 ;  /* 0x000000060806722b */ /* 0x000fd00000000008 */
[----:B------:R-:W-:Y:S01]  /*2320*/  DMUL R6, R6, 8.11296384146066816958e+31 ;  /* 0x4690000006067828 */ /* 0x000fe20000000000 */
[----:B------:R-:W-:Y:S10]  /*2330*/  BRA `(.L_x_43) ;  /* 0x0000000000087947 */ /* 0x000ff40003800000 */
.L_x_42:
[----:B------:R-:W-:Y:S01]  /*2340*/  LOP3.LUT R7, R5, 0x80000, RZ, 0xfc, !PT ;  /* 0x0008000005077812 */ /* 0x000fe200078efcff */
[----:B------:R-:W-:-:S07]  /*2350*/  IMAD.MOV.U32 R6, RZ, RZ, R4 ;  /* 0x000000ffff067224 */ /* 0x000fce00078e0004 */
.L_x_43:
[----:B------:R-:W-:Y:S01]  /*2360*/  IMAD.MOV.U32 R4, RZ, RZ, R0 ;  /* 0x000000ffff047224 */ /* 0x000fe200078e0000 */
[----:B------:R-:W-:Y:S01]  /*2370*/  MOV R9, R7 ;  /* 0x0000000700097202 */ /* 0x000fe20000000f00 */
[----:B------:R-:W-:Y:S02]  /*2380*/  IMAD.MOV.U32 R5, RZ, RZ, 0x0 ;  /* 0x00000000ff057424 */ /* 0x000fe400078e00ff */
[----:B------:R-:W-:Y:S02]  /*2390*/  IMAD.MOV.U32 R8, RZ, RZ, R6 ;  /* 0x000000ffff087224 */ /* 0x000fe400078e0006 */
[----:B------:R-:W-:Y:S05]  /*23a0*/  RET.REL.NODEC R4 `(_Z12CalcPageRankiiPiS_S_S_PdS0_) ;  /* 0xffffffdc04147950 */ /* 0x000fea0003c3ffff */
        .weak           $__internal_1_$__cuda_sm20_div_rn_f64_full
        .type           $__internal_1_$__cuda_sm20_div_rn_f64_full,@function
        .size           $__internal_1_$__cuda_sm20_div_rn_f64_full,(.L_x_52 - $__internal_1_$__cuda_sm20_div_rn_f64_full)
$__internal_1_$__cuda_sm20_div_rn_f64_full:
[C---:B------:R-:W-:Y:S01]  /*23b0*/  FSETP.GEU.AND P0, PT, |R23|.reuse, 1.469367938527859385e-39, PT ;  /* 0x001000001700780b */ /* 0x040fe20003f0e200 */
[----:B------:R-:W-:Y:S01]  /*23c0*/  IMAD.MOV.U32 R31, RZ, RZ, R7 ;  /* 0x000000ffff1f7224 */ /* 0x000fe200078e0007 */
[----:B------:R-:W-:Y:S01]  /*23d0*/  LOP3.LUT R20, R23, 0x800fffff, RZ, 0xc0, !PT ;  /* 0x800fffff17147812 */ /* 0x000fe200078ec0ff */
[----:B------:R-:W-:Y:S01]  /*23e0*/  IMAD.MOV.U32 R26, RZ, RZ, 0x1 ;  /* 0x00000001ff1a7424 */ /* 0x000fe200078e00ff */
[----:B------:R-:W-:Y:S01]  /*23f0*/  MOV R30, R8 ;  /* 0x00000008001e7202 */ /* 0x000fe20000000f00 */
[----:B------:R-:W-:Y:S01]  /*2400*/  BSSY.RECONVERGENT B1, `(.L_x_45) ;  /* 0x0000059000017945 */ /* 0x000fe20003800200 */
[----:B------:R-:W-:Y:S01]  /*2410*/  LOP3.LUT R21, R20, 0x3ff00000, RZ, 0xfc, !PT ;  /* 0x3ff0000014157812 */ /* 0x000fe200078efcff */
[----:B------:R-:W-:Y:S01]  /*2420*/  IMAD.MOV.U32 R20, RZ, RZ, R22 ;  /* 0x000000ffff147224 */ /* 0x000fe200078e0016 */
[C---:B------:R-:W-:Y:S02]  /*2430*/  FSETP.GEU.AND P3, PT, |R31|.reuse, 1.469367938527859385e-39, PT ;  /* 0x001000001f00780b */ /* 0x040fe40003f6e200 */
[----:B------:R-:W-:-:S02]  /*2440*/  LOP3.LUT R7, R31, 0x7ff00000, RZ, 0xc0, !PT ;  /* 0x7ff000001f077812 */ /* 0x000fc400078ec0ff */
[----:B------:R-:W-:Y:S01]  /*2450*/  LOP3.LUT R10, R23, 0x7ff00000, RZ, 0xc0, !PT ;  /* 0x7ff00000170a7812 */ /* 0x000fe200078ec0ff */
[----:B------:R-:W-:Y:S01]  /*2460*/  @!P0 DMUL R20, R22, 8.98846567431157953865e+307 ;  /* 0x7fe0000016148828 */ /* 0x000fe20000000000 */
[----:B------:R-:W-:Y:S02]  /*2470*/  MOV R32, R30 ;  /* 0x0000001e00207202 */ /* 0x000fe40000000f00 */
[----:B------:R-:W-:-:S03]  /*2480*/  ISETP.GE.U32.AND P2, PT, R7, R10, PT ;  /* 0x0000000a0700720c */ /* 0x000fc60003f46070 */
[----:B------:R-:W0:Y:S02]  /*2490*/  MUFU.RCP64H R27, R21 ;  /* 0x00000015001b7308 */ /* 0x000e240000001800 */
[----:B------:R-:W-:Y:S02]  /*24a0*/  @!P3 LOP3.LUT R8, R23, 0x7ff00000, RZ, 0xc0, !PT ;  /* 0x7ff000001708b812 */ /* 0x000fe400078ec0ff */
[----:B------:R-:W-:Y:S02]  /*24b0*/  @!P0 LOP3.LUT R10, R21, 0x7ff00000, RZ, 0xc0, !PT ;  /* 0x7ff00000150a8812 */ /* 0x000fe400078ec0ff */
[----:B------:R-:W-:Y:S01]  /*24c0*/  @!P3 ISETP.GE.U32.AND P4, PT, R7, R8, PT ;  /* 0x000000080700b20c */ /* 0x000fe20003f86070 */
[----:B------:R-:W-:-:S05]  /*24d0*/  IMAD.MOV.U32 R8, RZ, RZ, 0x1ca00000 ;  /* 0x1ca00000ff087424 */ /* 0x000fca00078e00ff */
[C---:B------:R-:W-:Y:S02]  /*24e0*/  @!P3 SEL R11, R8.reuse, 0x63400000, !P4 ;  /* 0x63400000080bb807 */ /* 0x040fe40006000000 */
[----:B------:R-:W-:Y:S02]  /*24f0*/  SEL R9, R8, 0x63400000, !P2 ;  /* 0x6340000008097807 */ /* 0x000fe40005000000 */
[--C-:B------:R-:W-:Y:S01]  /*2500*/  @!P3 LOP3.LUT R11, R11, 0x80000000, R31.reuse, 0xf8, !PT ;  /* 0x800000000b0bb812 */ /* 0x100fe200078ef81f */
[----:B0-----:R-:W-:Y:S01]  /*2510*/  DFMA R28, R26, -R20, 1 ;  /* 0x3ff000001a1c742b */ /* 0x001fe20000000814 */
[----:B------:R-:W-:Y:S01]  /*2520*/  LOP3.LUT R33, R9, 0x800fffff, R31, 0xf8, !PT ;  /* 0x800fffff09217812 */ /* 0x000fe200078ef81f */
[----:B------:R-:W-:-:S06]  /*2530*/  IMAD.MOV.U32 R9, RZ, RZ, R7 ;  /* 0x000000ffff097224 */ /* 0x000fcc00078e0007 */
[----:B------:R-:W-:-:S08]  /*2540*/  DFMA R28, R28, R28, R28 ;  /* 0x0000001c1c1c722b */ /* 0x000fd0000000001c */
[----:B------:R-:W-:Y:S01]  /*2550*/  DFMA R26, R26, R28, R26 ;  /* 0x0000001c1a1a722b */ /* 0x000fe2000000001a */
[----:B------:R-:W-:Y:S01]  /*2560*/  @!P3 LOP3.LUT R29, R11, 0x100000, RZ, 0xfc, !PT ;  /* 0x001000000b1db812 */ /* 0x000fe200078efcff */
[----:B------:R-:W-:-:S06]  /*2570*/  @!P3 IMAD.MOV.U32 R28, RZ, RZ, RZ ;  /* 0x000000ffff1cb224 */ /* 0x000fcc00078e00ff */
[----:B------:R-:W-:Y:S02]  /*2580*/  DFMA R34, R26, -R20, 1 ;  /* 0x3ff000001a22742b */ /* 0x000fe40000000814 */
[----:B------:R-:W-:-:S06]  /*2590*/  @!P3 DFMA R32, R32, 2, -R28 ;  /* 0x400000002020b82b */ /* 0x000fcc000000081c */
[----:B------:R-:W-:-:S04]  /*25a0*/  DFMA R34, R26, R34, R26 ;  /* 0x000000221a22722b */ /* 0x000fc8000000001a */
[----:B------:R-:W-:-:S04]  /*25b0*/  @!P3 LOP3.LUT R9, R33, 0x7ff00000, RZ, 0xc0, !PT ;  /* 0x7ff000002109b812 */ /* 0x000fc800078ec0ff */
[----:B------:R-:W-:Y:S01]  /*25c0*/  DMUL R26, R34, R32 ;  /* 0x00000020221a7228 */ /* 0x000fe20000000000 */
[----:B------:R-:W-:-:S05]  /*25d0*/  VIADD R11, R9, 0xffffffff ;  /* 0xffffffff090b7836 */ /* 0x000fca0000000000 */
[----:B------:R-:W-:Y:S02]  /*25e0*/  ISETP.GT.U32.AND P0, PT, R11, 0x7feffffe, PT ;  /* 0x7feffffe0b00780c */ /* 0x000fe40003f04070 */
[----:B------:R-:W-:-:S08]  /*25f0*/  DFMA R28, R26, -R20, R32 ;  /* 0x800000141a1c722b */ /* 0x000fd00000000020 */
[----:B------:R-:W-:Y:S01]  /*2600*/  DFMA R28, R34, R28, R26 ;  /* 0x0000001c221c722b */ /* 0x000fe2000000001a */
[----:B------:R-:W-:-:S04]  /*2610*/  IADD3 R26, PT, PT, R10, -0x1, RZ ;  /* 0xffffffff0a1a7810 */ /* 0x000fc80007ffe0ff */
[----:B------:R-:W-:-:S13]  /*2620*/  ISETP.GT.U32.OR P0, PT, R26, 0x7feffffe, P0 ;  /* 0x7feffffe1a00780c */ /* 0x000fda0000704470 */
[----:B------:R-:W-:Y:S05]  /*2630*/  @P0 BRA `(.L_x_46) ;  /* 0x0000000000740947 */ /* 0x000fea0003800000 */
[----:B------:R-:W-:-:S04]  /*2640*/  LOP3.LUT R10, R23, 0x7ff00000, RZ, 0xc0, !PT ;  /* 0x7ff00000170a7812 */ /* 0x000fc800078ec0ff */
[CC--:B------:R-:W-:Y:S02]  /*2650*/  VIADDMNMX R9, R7.reuse, -R10.reuse, 0xb9600000, !PT ;  /* 0xb960000007097446 */ /* 0x0c0fe4000780090a */
[----:B------:R-:W-:Y:S02]  /*2660*/  ISETP.GE.U32.AND P0, PT, R7, R10, PT ;  /* 0x0000000a0700720c */ /* 0x000fe40003f06070 */
[----:B------:R-:W-:Y:S02]  /*2670*/  VIMNMX R9, PT, PT, R9, 0x46a00000, PT ;  /* 0x46a0000009097848 */ /* 0x000fe40003fe0100 */
[----:B------:R-:W-:Y:S02]  /*2680*/  SEL R8, R8, 0x63400000, !P0 ;  /* 0x6340000008087807 */ /* 0x000fe40004000000 */
[----:B------:R-:W-:-:S03]  /*2690*/  MOV R10, RZ ;  /* 0x000000ff000a7202 */ /* 0x000fc60000000f00 */
[----:B------:R-:W-:-:S04]  /*26a0*/  IMAD.IADD R8, R9, 0x1, -R8 ;  /* 0x0000000109087824 */ /* 0x000fc800078e0a08 */
[----:B------:R-:W-:-:S06]  /*26b0*/  VIADD R11, R8, 0x7fe00000 ;  /* 0x7fe00000080b7836 */ /* 0x000fcc0000000000 */
[----:B------:R-:W-:-:S10]  /*26c0*/  DMUL R26, R28, R10 ;  /* 0x0000000a1c1a7228 */ /* 0x000fd40000000000 */
[----:B------:R-:W-:-:S13]  /*26d0*/  FSETP.GTU.AND P0, PT, |R27|, 1.469367938527859385e-39, PT ;  /* 0x001000001b00780b */ /* 0x000fda0003f0c200 */
[----:B------:R-:W-:Y:S05]  /*26e0*/  @P0 BRA `(.L_x_47) ;  /* 0x0000000000a80947 */ /* 0x000fea0003800000 */
[----:B------:R-:W-:-:S06]  /*26f0*/  DFMA R20, R28, -R20, R32 ;  /* 0x800000141c14722b */ /* 0x000fcc0000000020 */
[----:B------:R-:W-:-:S04]  /*2700*/  IMAD.MOV.U32 R20, RZ, RZ, RZ ;  /* 0x000000ffff147224 */ /* 0x000fc800078e00ff */
[C---:B------:R-:W-:Y:S02]  /*2710*/  FSETP.NEU.AND P0, PT, R21.reuse, RZ, PT ;  /* 0x000000ff1500720b */ /* 0x040fe40003f0d000 */
[----:B------:R-:W-:-:S04]  /*2720*/  LOP3.LUT R22, R21, 0x80000000, R23, 0x48, !PT ;  /* 0x8000000015167812 */ /* 0x000fc800078e4817 */
[----:B------:R-:W-:-:S07]  /*2730*/  LOP3.LUT R21, R22, R11, RZ, 0xfc, !PT ;  /* 0x0000000b16157212 */ /* 0x000fce00078efcff */
[----:B------:R-:W-:Y:S05]  /*2740*/  @!P0 BRA `(.L_x_47) ;  /* 0x0000000000908947 */ /* 0x000fea0003800000 */
[----:B------:R-:W-:Y:S01]  /*2750*/  IMAD.MOV R11, RZ, RZ, -R8 ;  /* 0x000000ffff0b7224 */ /* 0x000fe200078e0a08 */
[----:B------:R-:W-:Y:S02]  /*2760*/  MOV R10, RZ ;  /* 0x000000ff000a7202 */ /* 0x000fe40000000f00 */
[----:B------:R-:W-:-:S04]  /*2770*/  IADD3 R8, PT, PT, -R8, -0x43300000, RZ ;  /* 0xbcd0000008087810 */ /* 0x000fc80007ffe1ff */
[----:B------:R-:W-:Y:S02]  /*2780*/  DFMA R10, R26, -R10, R28 ;  /* 0x8000000a1a0a722b */ /* 0x000fe4000000001c */
[----:B------:R-:W-:-:S08]  /*2790*/  DMUL.RP R28, R28, R20 ;  /* 0x000000141c1c7228 */ /* 0x000fd00000008000 */
[----:B------:R-:W-:Y:S02]  /*27a0*/  FSETP.NEU.AND P0, PT, |R11|, R8, PT ;  /* 0x000000080b00720b */ /* 0x000fe40003f0d200 */
[----:B------:R-:W-:Y:S02]  /*27b0*/  LOP3.LUT R22, R29, R22, RZ, 0x3c, !PT ;  /* 0x000000161d167212 */ /* 0x000fe400078e3cff */
[----:B------:R-:W-:Y:S02]  /*27c0*/  FSEL R8, R28, R26, !P0 ;  /* 0x0000001a1c087208 */ /* 0x000fe40004000000 */
[----:B------:R-:W-:-:S03]  /*27d0*/  FSEL R9, R22, R27, !P0 ;  /* 0x0000001b16097208 */ /* 0x000fc60004000000 */
[----:B------:R-:W-:Y:S02]  /*27e0*/  IMAD.MOV.U32 R26, RZ, RZ, R8 ;  /* 0x000000ffff1a7224 */ /* 0x000fe400078e0008 */
[----:B------:R-:W-:Y:S01]  /*27f0*/  IMAD.MOV.U32 R27, RZ, RZ, R9 ;  /* 0x000000ffff1b7224 */ /* 0x000fe200078e0009 */
[----:B------:R-:W-:Y:S06]  /*2800*/  BRA `(.L_x_47) ;  /* 0x0000000000607947 */ /* 0x000fec0003800000 */
.L_x_46:
[----:B------:R-:W-:-:S14]  /*2810*/  DSETP.NAN.AND P0, PT, R30, R30, PT ;  /* 0x0000001e1e00722a */ /* 0x000fdc0003f08000 */
[----:B------:R-:W-:Y:S05]  /*2820*/  @P0 BRA `(.L_x_48) ;  /* 0x00000000004c0947 */ /* 0x000fea0003800000 */
[----:B------:R-:W-:-:S14]  /*2830*/  DSETP.NAN.AND P0, PT, R22, R22, PT ;  /* 0x000000161600722a */ /* 0x000fdc0003f08000 */
[----:B------:R-:W-:Y:S05]  /*2840*/  @P0 BRA `(.L_x_49) ;  /* 0x0000000000340947 */ /* 0x000fea0003800000 */
[----:B------:R-:W-:Y:S01]  /*2850*/  ISETP.NE.AND P0, PT, R9, R10, PT ;  /* 0x0000000a0900720c */ /* 0x000fe20003f05270 */
[----:B------:R-:W-:Y:S01]  /*2860*/  IMAD.MOV.U32 R27, RZ, RZ, -0x80000 ;  /* 0xfff80000ff1b7424 */ /* 0x000fe200078e00ff */
[----:B------:R-:W-:-:S11]  /*2870*/  MOV R26, 0x0 ;  /* 0x00000000001a7802 */ /* 0x000fd60000000f00 */
[----:B------:R-:W-:Y:S05]  /*2880*/  @!P0 BRA `(.L_x_47) ;  /* 0x0000000000408947 */ /* 0x000fea0003800000 */
[----:B------:R-:W-:Y:S02]  /*2890*/  ISETP.NE.AND P0, PT, R9, 0x7ff00000, PT ;  /* 0x7ff000000900780c */ /* 0x000fe40003f05270 */
[----:B------:R-:W-:Y:S02]  /*28a0*/  LOP3.LUT R23, R31, 0x80000000, R23, 0x48, !PT ;  /* 0x800000001f177812 */ /* 0x000fe400078e4817 */
[----:B------:R-:W-:-:S13]  /*28b0*/  ISETP.EQ.OR P0, PT, R10, RZ, !P0 ;  /* 0x000000ff0a00720c */ /* 0x000fda0004702670 */
[----:B------:R-:W-:Y:S01]  /*28c0*/  @P0 LOP3.LUT R7, R23, 0x7ff00000, RZ, 0xfc, !PT ;  /* 0x7ff0000017070812 */ /* 0x000fe200078efcff */
[----:B------:R-:W-:Y:S01]  /*28d0*/  @!P0 IMAD.MOV.U32 R26, RZ, RZ, RZ ;  /* 0x000000ffff1a8224 */ /* 0x000fe200078e00ff */
[----:B------:R-:W-:Y:S01]  /*28e0*/  @!P0 MOV R27, R23 ;  /* 0x00000017001b8202 */ /* 0x000fe20000000f00 */
[----:B------:R-:W-:Y:S02]  /*28f0*/  @P0 IMAD.MOV.U32 R26, RZ, RZ, RZ ;  /* 0x000000ffff1a0224 */ /* 0x000fe400078e00ff */
[----:B------:R-:W-:Y:S01]  /*2900*/  @P0 IMAD.MOV.U32 R27, RZ, RZ, R7 ;  /* 0x000000ffff1b0224 */ /* 0x000fe200078e0007 */
[----:B------:R-:W-:Y:S06]  /*2910*/  BRA `(.L_x_47) ;  /* 0x00000000001c7947 */ /* 0x000fec0003800000 */
.L_x_49:
[----:B------:R-:W-:Y:S02]  /*2920*/  LOP3.LUT R7, R23, 0x80000, RZ, 0xfc, !PT ;  /* 0x0008000017077812 */ /* 0x000fe400078efcff */
[----:B------:R-:W-:-:S03]  /*2930*/  MOV R26, R22 ;  /* 0x00000016001a7202 */ /* 0x000fc60000000f00 */
[----:B------:R-:W-:Y:S01]  /*2940*/  IMAD.MOV.U32 R27, RZ, RZ, R7 ;  /* 0x000000ffff1b7224 */ /* 0x000fe200078e0007 */
[----:B------:R-:W-:Y:S06]  /*2950*/  BRA `(.L_x_47) ;  /* 0x00000000000c7947 */ /* 0x000fec0003800000 */
.L_x_48:
[----:B------:R-:W-:Y:S01]  /*2960*/  LOP3.LUT R7, R31, 0x80000, RZ, 0xfc, !PT ;  /* 0x000800001f077812 */ /* 0x000fe200078efcff */
[----:B------:R-:W-:-:S03]  /*2970*/  IMAD.MOV.U32 R26, RZ, RZ, R30 ;  /* 0x000000ffff1a7224 */ /* 0x000fc600078e001e */
[----:B------:R-:W-:-:S07]  /*2980*/  MOV R27, R7 ;  /* 0x00000007001b7202 */ /* 0x000fce0000000f00 */
.L_x_47:
[----:B------:R-:W-:Y:S05]  /*2990*/  BSYNC.RECONVERGENT B1 ;  /* 0x0000000000017941 */ /* 0x000fea0003800200 */
.L_x_45:
[----:B------:R-:W-:Y:S01]  /*29a0*/  MOV R10, R4 ;  /* 0x00000004000a7202 */ /* 0x000fe20000000f00 */
[----:B------:R-:W-:Y:S02]  /*29b0*/  IMAD.MOV.U32 R11, RZ, RZ, 0x0 ;  /* 0x00000000ff0b7424 */ /* 0x000fe400078e00ff */
[----:B------:R-:W-:Y:S02]  /*29c0*/  IMAD.MOV.U32 R8, RZ, RZ, R26 ;  /* 0x000000ffff087224 */ /* 0x000fe400078e001a */
[----:B------:R-:W-:Y:S01]  /*29d0*/  IMAD.MOV.U32 R7, RZ, RZ, R27 ;  /* 0x000000ffff077224 */ /* 0x000fe200078e001b */
[----:B------:R-:W-:Y:S06]  /*29e0*/  RET.REL.NODEC R10 `(_Z12CalcPageRankiiPiS_S_S_PdS0_) ;  /* 0xffffffd40a847950 */ /* 0x000fec0003c3ffff */
.L_x_50:
[----:B------:R-:W-:-:S00]  /*29f0*/  BRA `(.L_x_50) ;  /* 0xfffffffc00fc7947 */ /* 0x000fc0000383ffff */
[----:B------:R-:W-:-:S00]  /*2a00*/  NOP ;  /* 0x0000000000007918 */ /* 0x000fc00000000000 */
[----:B------:R-:W-:-:S00]  /*2a10*/  NOP ;  /* 0x0000000000007918 */ /* 0x000fc00000000000 */
[----:B------:R-:W-:-:S00]  /*2a20*/  NOP ;  /* 0x0000000000007918 */ /* 0x000fc00000000000 */
[----:B------:R-:W-:-:S00]  /*2a30*/  NOP ;  /* 0x0000000000007918 */ /* 0x000fc00000000000 */
[----:B------:R-:W-:-:S00]  /*2a40*/  NOP ;  /* 0x0000000000007918 */ /* 0x000fc00000000000 */
[----:B------:R-:W-:-:S00]  /*2a50*/  NOP ;  /* 0x0000000000007918 */ /* 0x000fc00000000000 */
[----:B------:R-:W-:-:S00]  /*2a60*/  NOP ;  /* 0x0000000000007918 */ /* 0x000fc00000000000 */
[----:B------:R-:W-:-:S00]  /*2a70*/  NOP ;  /* 0x0000000000007918 */ /* 0x000fc00000000000 */
.L_x_52:


//--------------------- .nv.shared.reserved.0     --------------------------
	.section	.nv.shared.reserved.0,"aw",@nobits
	.weak		__nv_reservedSMEM_offset_0_alias
	.size		__nv_reservedSMEM_offset_0_alias, 0, 64
	.other		__nv_reservedSMEM_offset_0_alias,@"STO_CUDA_RESERVED_SHARED STV_DEFAULT"
__nv_reservedSMEM_offset_0_alias:
	.zero		0
	.zero		64


//--------------------- .nv.constant0._Z12CalcPageRankiiPiS_S_S_PdS0_ --------------------------
	.section	.nv.constant0._Z12CalcPageRankiiPiS_S_S_PdS0_,"a",@progbits
	.sectionflags	@""
	.align	4
.nv.constant0._Z12CalcPageRankiiPiS_S_S_PdS0_:
	.zero		952


//--------------------- SYMBOLS --------------------------

	.type		.nv.reservedSmem.offset0,@object
	.size		.nv.reservedSmem.offset0,0x4
